//
// Generated by NVIDIA NVVM Compiler
//
// Compiler Build ID: CL-36424714
// Cuda compilation tools, release 13.0, V13.0.88
// Based on NVVM 20.0.0
//

.version 9.0
.target sm_100
.address_size 64

	// .globl	_Z11convolutionPiS_S_iii

.visible .entry _Z11convolutionPiS_S_iii(
	.param .u64 .ptr .align 1 _Z11convolutionPiS_S_iii_param_0,
	.param .u64 .ptr .align 1 _Z11convolutionPiS_S_iii_param_1,
	.param .u64 .ptr .align 1 _Z11convolutionPiS_S_iii_param_2,
	.param .u32 _Z11convolutionPiS_S_iii_param_3,
	.param .u32 _Z11convolutionPiS_S_iii_param_4,
	.param .u32 _Z11convolutionPiS_S_iii_param_5
)
{
	.reg .pred 	%p<17>;
	.reg .b32 	%r<179>;
	.reg .b64 	%rd<45>;

	ld.param.u64 	%rd10, [_Z11convolutionPiS_S_iii_param_0];
	ld.param.u64 	%rd11, [_Z11convolutionPiS_S_iii_param_1];
	ld.param.u64 	%rd9, [_Z11convolutionPiS_S_iii_param_2];
	ld.param.u32 	%r40, [_Z11convolutionPiS_S_iii_param_3];
	ld.param.u32 	%r42, [_Z11convolutionPiS_S_iii_param_4];
	ld.param.u32 	%r39, [_Z11convolutionPiS_S_iii_param_5];
	cvta.to.global.u64 	%rd1, %rd11;
	cvta.to.global.u64 	%rd2, %rd10;
	mov.u32 	%r43, %ntid.x;
	mov.u32 	%r44, %ntid.y;
	mul.lo.s32 	%r45, %r43, %r44;
	mov.u32 	%r46, %nctaid.x;
	mov.u32 	%r47, %ctaid.y;
	mul.lo.s32 	%r48, %r47, %r46;
	mov.u32 	%r49, %tid.y;
	mad.lo.s32 	%r50, %r48, %r45, %r49;
	mov.u32 	%r51, %nctaid.y;
	mov.u32 	%r52, %ctaid.x;
	mul.lo.s32 	%r53, %r52, %r51;
	mov.u32 	%r54, %tid.x;
	mad.lo.s32 	%r55, %r53, %r45, %r54;
	add.s32 	%r56, %r42, -1;
	setp.ge.s32 	%p1, %r50, %r56;
	min.s32 	%r57, %r50, %r55;
	setp.lt.s32 	%p2, %r57, 1;
	add.s32 	%r58, %r40, -1;
	setp.ge.s32 	%p3, %r55, %r58;
	or.pred  	%p4, %p1, %p3;
	or.pred  	%p5, %p4, %p2;
	@%p5 bra 	$L__BB0_18;
	setp.lt.s32 	%p6, %r39, 1;
	mov.b32 	%r177, 0;
	@%p6 bra 	$L__BB0_17;
	add.s32 	%r61, %r50, -1;
	mad.lo.s32 	%r62, %r42, %r61, %r55;
	add.s32 	%r3, %r62, -1;
	and.b32  	%r4, %r39, 15;
	and.b32  	%r5, %r39, 7;
	and.b32  	%r6, %r39, 2147483632;
	and.b32  	%r7, %r39, 3;
	neg.s32 	%r8, %r6;
	add.s64 	%rd3, %rd2, 32;
	mov.b32 	%r163, 0;
	mov.u32 	%r177, %r163;
$L__BB0_3:
	setp.lt.u32 	%p7, %r39, 16;
	add.s32 	%r11, %r3, %r163;
	mul.lo.s32 	%r12, %r163, %r39;
	mov.b32 	%r172, 0;
	@%p7 bra 	$L__BB0_6;
	mul.wide.u32 	%rd12, %r12, 4;
	add.s64 	%rd13, %rd1, %rd12;
	add.s64 	%rd44, %rd13, 32;
	mov.u32 	%r165, %r11;
	mov.u32 	%r166, %r8;
$L__BB0_5:
	.pragma "nounroll";
	mul.wide.s32 	%rd14, %r165, 4;
	add.s64 	%rd15, %rd3, %rd14;
	ld.global.u32 	%r65, [%rd15+-32];
	ld.global.u32 	%r66, [%rd44+-32];
	mad.lo.s32 	%r67, %r66, %r65, %r177;
	ld.global.u32 	%r68, [%rd15+-28];
	ld.global.u32 	%r69, [%rd44+-28];
	mad.lo.s32 	%r70, %r69, %r68, %r67;
	ld.global.u32 	%r71, [%rd15+-24];
	ld.global.u32 	%r72, [%rd44+-24];
	mad.lo.s32 	%r73, %r72, %r71, %r70;
	ld.global.u32 	%r74, [%rd15+-20];
	ld.global.u32 	%r75, [%rd44+-20];
	mad.lo.s32 	%r76, %r75, %r74, %r73;
	ld.global.u32 	%r77, [%rd15+-16];
	ld.global.u32 	%r78, [%rd44+-16];
	mad.lo.s32 	%r79, %r78, %r77, %r76;
	ld.global.u32 	%r80, [%rd15+-12];
	ld.global.u32 	%r81, [%rd44+-12];
	mad.lo.s32 	%r82, %r81, %r80, %r79;
	ld.global.u32 	%r83, [%rd15+-8];
	ld.global.u32 	%r84, [%rd44+-8];
	mad.lo.s32 	%r85, %r84, %r83, %r82;
	ld.global.u32 	%r86, [%rd15+-4];
	ld.global.u32 	%r87, [%rd44+-4];
	mad.lo.s32 	%r88, %r87, %r86, %r85;
	ld.global.u32 	%r89, [%rd15];
	ld.global.u32 	%r90, [%rd44];
	mad.lo.s32 	%r91, %r90, %r89, %r88;
	ld.global.u32 	%r92, [%rd15+4];
	ld.global.u32 	%r93, [%rd44+4];
	mad.lo.s32 	%r94, %r93, %r92, %r91;
	ld.global.u32 	%r95, [%rd15+8];
	ld.global.u32 	%r96, [%rd44+8];
	mad.lo.s32 	%r97, %r96, %r95, %r94;
	ld.global.u32 	%r98, [%rd15+12];
	ld.global.u32 	%r99, [%rd44+12];
	mad.lo.s32 	%r100, %r99, %r98, %r97;
	ld.global.u32 	%r101, [%rd15+16];
	ld.global.u32 	%r102, [%rd44+16];
	mad.lo.s32 	%r103, %r102, %r101, %r100;
	ld.global.u32 	%r104, [%rd15+20];
	ld.global.u32 	%r105, [%rd44+20];
	mad.lo.s32 	%r106, %r105, %r104, %r103;
	ld.global.u32 	%r107, [%rd15+24];
	ld.global.u32 	%r108, [%rd44+24];
	mad.lo.s32 	%r109, %r108, %r107, %r106;
	ld.global.u32 	%r110, [%rd15+28];
	ld.global.u32 	%r111, [%rd44+28];
	mad.lo.s32 	%r177, %r111, %r110, %r109;
	add.s32 	%r166, %r166, 16;
	add.s32 	%r165, %r165, 16;
	add.s64 	%rd44, %rd44, 64;
	setp.ne.s32 	%p8, %r166, 0;
	mov.u32 	%r172, %r6;
	@%p8 bra 	$L__BB0_5;
$L__BB0_6:
	setp.eq.s32 	%p9, %r4, 0;
	@%p9 bra 	$L__BB0_16;
	add.s32 	%r113, %r4, -1;
	setp.lt.u32 	%p10, %r113, 7;
	@%p10 bra 	$L__BB0_9;
	add.s32 	%r114, %r11, %r172;
	mul.wide.s32 	%rd16, %r114, 4;
	add.s64 	%rd17, %rd2, %rd16;
	ld.global.u32 	%r115, [%rd17];
	add.s32 	%r116, %r172, %r12;
	mul.wide.u32 	%rd18, %r116, 4;
	add.s64 	%rd19, %rd1, %rd18;
	ld.global.u32 	%r117, [%rd19];
	mad.lo.s32 	%r118, %r117, %r115, %r177;
	ld.global.u32 	%r119, [%rd17+4];
	cvt.u64.u32 	%rd20, %r12;
	cvt.u64.u32 	%rd21, %r172;
	add.s64 	%rd22, %rd21, %rd20;
	shl.b64 	%rd23, %rd22, 2;
	add.s64 	%rd24, %rd1, %rd23;
	ld.global.u32 	%r120, [%rd24+4];
	mad.lo.s32 	%r121, %r120, %r119, %r118;
	ld.global.u32 	%r122, [%rd17+8];
	ld.global.u32 	%r123, [%rd24+8];
	mad.lo.s32 	%r124, %r123, %r122, %r121;
	ld.global.u32 	%r125, [%rd17+12];
	ld.global.u32 	%r126, [%rd24+12];
	mad.lo.s32 	%r127, %r126, %r125, %r124;
	ld.global.u32 	%r128, [%rd17+16];
	ld.global.u32 	%r129, [%rd24+16];
	mad.lo.s32 	%r130, %r129, %r128, %r127;
	ld.global.u32 	%r131, [%rd17+20];
	ld.global.u32 	%r132, [%rd24+20];
	mad.lo.s32 	%r133, %r132, %r131, %r130;
	ld.global.u32 	%r134, [%rd17+24];
	ld.global.u32 	%r135, [%rd24+24];
	mad.lo.s32 	%r136, %r135, %r134, %r133;
	ld.global.u32 	%r137, [%rd17+28];
	ld.global.u32 	%r138, [%rd24+28];
	mad.lo.s32 	%r177, %r138, %r137, %r136;
	add.s32 	%r172, %r172, 8;
$L__BB0_9:
	setp.eq.s32 	%p11, %r5, 0;
	@%p11 bra 	$L__BB0_16;
	add.s32 	%r140, %r5, -1;
	setp.lt.u32 	%p12, %r140, 3;
	@%p12 bra 	$L__BB0_12;
	add.s32 	%r141, %r11, %r172;
	mul.wide.s32 	%rd25, %r141, 4;
	add.s64 	%rd26, %rd2, %rd25;
	ld.global.u32 	%r142, [%rd26];
	add.s32 	%r143, %r172, %r12;
	mul.wide.u32 	%rd27, %r143, 4;
	add.s64 	%rd28, %rd1, %rd27;
	ld.global.u32 	%r144, [%rd28];
	mad.lo.s32 	%r145, %r144, %r142, %r177;
	ld.global.u32 	%r146, [%rd26+4];
	cvt.u64.u32 	%rd29, %r12;
	cvt.u64.u32 	%rd30, %r172;
	add.s64 	%rd31, %rd30, %rd29;
	shl.b64 	%rd32, %rd31, 2;
	add.s64 	%rd33, %rd1, %rd32;
	ld.global.u32 	%r147, [%rd33+4];
	mad.lo.s32 	%r148, %r147, %r146, %r145;
	ld.global.u32 	%r149, [%rd26+8];
	ld.global.u32 	%r150, [%rd33+8];
	mad.lo.s32 	%r151, %r150, %r149, %r148;
	ld.global.u32 	%r152, [%rd26+12];
	ld.global.u32 	%r153, [%rd33+12];
	mad.lo.s32 	%r177, %r153, %r152, %r151;
	add.s32 	%r172, %r172, 4;
$L__BB0_12:
	setp.eq.s32 	%p13, %r7, 0;
	@%p13 bra 	$L__BB0_16;
	setp.eq.s32 	%p14, %r7, 1;
	add.s32 	%r154, %r11, %r172;
	mul.wide.s32 	%rd34, %r154, 4;
	add.s64 	%rd7, %rd2, %rd34;
	ld.global.u32 	%r155, [%rd7];
	add.s32 	%r156, %r172, %r12;
	mul.wide.u32 	%rd35, %r156, 4;
	add.s64 	%rd36, %rd1, %rd35;
	ld.global.u32 	%r157, [%rd36];
	mad.lo.s32 	%r177, %r157, %r155, %r177;
	@%p14 bra 	$L__BB0_16;
	setp.eq.s32 	%p15, %r7, 2;
	ld.global.u32 	%r158, [%rd7+4];
	cvt.u64.u32 	%rd37, %r12;
	cvt.u64.u32 	%rd38, %r172;
	add.s64 	%rd39, %rd38, %rd37;
	shl.b64 	%rd40, %rd39, 2;
	add.s64 	%rd8, %rd1, %rd40;
	ld.global.u32 	%r159, [%rd8+4];
	mad.lo.s32 	%r177, %r159, %r158, %r177;
	@%p15 bra 	$L__BB0_16;
	ld.global.u32 	%r160, [%rd7+8];
	ld.global.u32 	%r161, [%rd8+8];
	mad.lo.s32 	%r177, %r161, %r160, %r177;
$L__BB0_16:
	add.s32 	%r163, %r163, 1;
	setp.ne.s32 	%p16, %r163, %r39;
	@%p16 bra 	$L__BB0_3;
$L__BB0_17:
	mad.lo.s32 	%r162, %r42, %r50, %r55;
	cvta.to.global.u64 	%rd41, %rd9;
	mul.wide.s32 	%rd42, %r162, 4;
	add.s64 	%rd43, %rd41, %rd42;
	st.global.u32 	[%rd43], %r177;
$L__BB0_18:
	ret;

}


// ===== COMPILED SASS (sm_100) =====

	.target	sm_100

	.elftype	@"ET_EXEC"


//--------------------- .note.nv.tkinfo           --------------------------
	.section	.note.nv.tkinfo,"",@"SHT_NOTE"
	.sectionflags	@"SHF_NOTE_NV_TKINFO"
	.tkinfo
        /*0018*/ 	.word	0x00000002
        /*0030*/ 	.string	""
        /*0030*/ 	.string	"ptxas"
        /*0030*/ 	.string	"Cuda compilation tools, release 13.0, V13.0.88"
        /*0030*/ 	.string	"Build cuda_13.0.r13.0/compiler.36424714_0"
        /*0030*/ 	.string	"-arch sm_100 -m 64 "



//--------------------- .note.nv.cuinfo           --------------------------
	.section	.note.nv.cuinfo,"",@"SHT_NOTE"
	.sectionflags	@"SHF_NOTE_NV_CUINFO"
        /*0018*/ 	.short	0x0002
        /*001a*/ 	.short	0x0064
        /*001c*/ 	.short	0x0082
	.zero		2


//--------------------- .nv.info                  --------------------------
	.section	.nv.info,"",@"SHT_CUDA_INFO"
	.align	4


	//----- nvinfo : EIATTR_REGCOUNT
	.align		4
        /*0000*/ 	.byte	0x04, 0x2f
        /*0002*/ 	.short	(.L_1 - .L_0)
	.align		4
.L_0:
        /*0004*/ 	.word	index@(_Z11convolutionPiS_S_iii)
        /*0008*/ 	.word	0x00000020


	//----- nvinfo : EIATTR_FRAME_SIZE
	.align		4
.L_1:
        /*000c*/ 	.byte	0x04, 0x11
        /*000e*/ 	.short	(.L_3 - .L_2)
	.align		4
.L_2:
        /*0010*/ 	.word	index@(_Z11convolutionPiS_S_iii)
        /*0014*/ 	.word	0x00000000


	//----- nvinfo : EIATTR_MIN_STACK_SIZE
	.align		4
.L_3:
        /*0018*/ 	.byte	0x04, 0x12
        /*001a*/ 	.short	(.L_5 - .L_4)
	.align		4
.L_4:
        /*001c*/ 	.word	index@(_Z11convolutionPiS_S_iii)
        /*0020*/ 	.word	0x00000000
.L_5:


//--------------------- .nv.compat                --------------------------
	.section	.nv.compat,"",@"SHT_CUDA_COMPAT_INFO"
	.align	4
        /*0000*/ 	.byte	0x02, 0x09, 0x00, 0x00, 0x02, 0x02, 0x01, 0x00, 0x02, 0x05, 0x05, 0x00, 0x03, 0x07, 0x01, 0x01
        /*0010*/ 	.byte	0x02, 0x03, 0x00, 0x00, 0x02, 0x06, 0x01, 0x00, 0x04, 0x0b, 0x08, 0x00, 0x09, 0x00, 0x00, 0x00
        /*0020*/ 	.byte	0x00, 0x00, 0x00, 0x00


//--------------------- .nv.info._Z11convolutionPiS_S_iii --------------------------
	.section	.nv.info._Z11convolutionPiS_S_iii,"",@"SHT_CUDA_INFO"
	.sectionflags	@""
	.align	4


	//----- nvinfo : EIATTR_CUDA_API_VERSION
	.align		4
        /*0000*/ 	.byte	0x04, 0x37
        /*0002*/ 	.short	(.L_7 - .L_6)
.L_6:
        /*0004*/ 	.word	0x00000082


	//----- nvinfo : EIATTR_KPARAM_INFO
	.align		4
.L_7:
        /*0008*/ 	.byte	0x04, 0x17
        /*000a*/ 	.short	(.L_9 - .L_8)
.L_8:
        /*000c*/ 	.word	0x00000000
        /*0010*/ 	.short	0x0005
        /*0012*/ 	.short	0x0020
        /*0014*/ 	.byte	0x00, 0xf0, 0x11, 0x00


	//----- nvinfo : EIATTR_KPARAM_INFO
	.align		4
.L_9:
        /*0018*/ 	.byte	0x04, 0x17
        /*001a*/ 	.short	(.L_11 - .L_10)
.L_10:
        /*001c*/ 	.word	0x00000000
        /*0020*/ 	.short	0x0004
        /*0022*/ 	.short	0x001c
        /*0024*/ 	.byte	0x00, 0xf0, 0x11, 0x00


	//----- nvinfo : EIATTR_KPARAM_INFO
	.align		4
.L_11:
        /*0028*/ 	.byte	0x04, 0x17
        /*002a*/ 	.short	(.L_13 - .L_12)
.L_12:
        /*002c*/ 	.word	0x00000000
        /*0030*/ 	.short	0x0003
        /*0032*/ 	.short	0x0018
        /*0034*/ 	.byte	0x00, 0xf0, 0x11, 0x00


	//----- nvinfo : EIATTR_KPARAM_INFO
	.align		4
.L_13:
        /*0038*/ 	.byte	0x04, 0x17
        /*003a*/ 	.short	(.L_15 - .L_14)
.L_14:
        /*003c*/ 	.word	0x00000000
        /*0040*/ 	.short	0x0002
        /*0042*/ 	.short	0x0010
        /*0044*/ 	.byte	0x00, 0xf5, 0x21, 0x00


	//----- nvinfo : EIATTR_KPARAM_INFO
	.align		4
.L_15:
        /*0048*/ 	.byte	0x04, 0x17
        /*004a*/ 	.short	(.L_17 - .L_16)
.L_16:
        /*004c*/ 	.word	0x00000000
        /*0050*/ 	.short	0x0001
        /*0052*/ 	.short	0x0008
        /*0054*/ 	.byte	0x00, 0xf5, 0x21, 0x00


	//----- nvinfo : EIATTR_KPARAM_INFO
	.align		4
.L_17:
        /*0058*/ 	.byte	0x04, 0x17
        /*005a*/ 	.short	(.L_19 - .L_18)
.L_18:
        /*005c*/ 	.word	0x00000000
        /*0060*/ 	.short	0x0000
        /*0062*/ 	.short	0x0000
        /*0064*/ 	.byte	0x00, 0xf5, 0x21, 0x00


	//----- nvinfo : EIATTR_SPARSE_MMA_MASK
	.align		4
.L_19:
        /*0068*/ 	.byte	0x03, 0x50
        /*006a*/ 	.short	0x0000


	//----- nvinfo : EIATTR_MAXREG_COUNT
	.align		4
        /*006c*/ 	.byte	0x03, 0x1b
        /*006e*/ 	.short	0x00ff


	//----- nvinfo : EIATTR_MERCURY_ISA_VERSION
	.align		4
        /*0070*/ 	.byte	0x03, 0x5f
        /*0072*/ 	.short	0x0101


	//----- nvinfo : EIATTR_VRC_CTA_INIT_COUNT
	.align		4
        /*0074*/ 	.byte	0x02, 0x4a
	.zero		1
	.zero		1


	//----- nvinfo : EIATTR_EXIT_INSTR_OFFSETS
	.align		4
        /*0078*/ 	.byte	0x04, 0x1c
        /*007a*/ 	.short	(.L_21 - .L_20)


	//   ....[0]....
.L_20:
        /*007c*/ 	.word	0x00000150


	//   ....[1]....
        /*0080*/ 	.word	0x00000d90


	//----- nvinfo : EIATTR_CBANK_PARAM_SIZE
	.align		4
.L_21:
        /*0084*/ 	.byte	0x03, 0x19
        /*0086*/ 	.short	0x0024


	//----- nvinfo : EIATTR_PARAM_CBANK
	.align		4
        /*0088*/ 	.byte	0x04, 0x0a
        /*008a*/ 	.short	(.L_23 - .L_22)
	.align		4
.L_22:
        /*008c*/ 	.word	index@(.nv.constant0._Z11convolutionPiS_S_iii)
        /*0090*/ 	.short	0x0380
        /*0092*/ 	.short	0x0024


	//----- nvinfo : EIATTR_SW_WAR
	.align		4
.L_23:
        /*0094*/ 	.byte	0x04, 0x36
        /*0096*/ 	.short	(.L_25 - .L_24)
.L_24:
        /*0098*/ 	.word	0x00000008
.L_25:


//--------------------- .nv.callgraph             --------------------------
	.section	.nv.callgraph,"",@"SHT_CUDA_CALLGRAPH"
	.align	4
	.sectionentsize	8
	.align		4
        /*0000*/ 	.word	0x00000000
	.align		4
        /*0004*/ 	.word	0xffffffff
	.align		4
        /*0008*/ 	.word	0x00000000
	.align		4
        /*000c*/ 	.word	0xfffffffe
	.align		4
        /*0010*/ 	.word	0x00000000
	.align		4
        /*0014*/ 	.word	0xfffffffd
	.align		4
        /*0018*/ 	.word	0x00000000
	.align		4
        /*001c*/ 	.word	0xfffffffc


//--------------------- .text._Z11convolutionPiS_S_iii --------------------------
	.section	.text._Z11convolutionPiS_S_iii,"ax",@progbits
	.align	128
        .global         _Z11convolutionPiS_S_iii
        .type           _Z11convolutionPiS_S_iii,@function
        .size           _Z11convolutionPiS_S_iii,(.L_x_8 - _Z11convolutionPiS_S_iii)
        .other          _Z11convolutionPiS_S_iii,@"STO_CUDA_ENTRY STV_DEFAULT"
_Z11convolutionPiS_S_iii:
.text._Z11convolutionPiS_S_iii:
[----:B------:R-:W-:Y:S01]  /*0000*/  LDC R1, c[0x0][0x37c] ;  /* 0x0000df00ff017b82 */ /* 0x000fe20000000800 */
[----:B------:R-:W0:Y:S01]  /*0010*/  S2R R0, SR_CTAID.X ;  /* 0x0000000000007919 */ /* 0x000e220000002500 */
[----:B------:R-:W1:Y:S01]  /*0020*/  LDCU UR4, c[0x0][0x360] ;  /* 0x00006c00ff0477ac */ /* 0x000e620008000800 */
[----:B------:R-:W2:Y:S01]  /*0030*/  S2R R7, SR_CTAID.Y ;  /* 0x0000000000077919 */ /* 0x000ea20000002600 */
[----:B------:R-:W1:Y:S01]  /*0040*/  LDCU UR5, c[0x0][0x364] ;  /* 0x00006c80ff0577ac */ /* 0x000e620008000800 */
[----:B------:R-:W3:Y:S01]  /*0050*/  S2R R3, SR_TID.X ;  /* 0x0000000000037919 */ /* 0x000ee20000002100 */
[----:B------:R-:W2:Y:S01]  /*0060*/  LDCU UR6, c[0x0][0x370] ;  /* 0x00006e00ff0677ac */ /* 0x000ea20008000800 */
[----:B------:R-:W4:Y:S01]  /*0070*/  S2R R2, SR_TID.Y ;  /* 0x0000000000027919 */ /* 0x000f220000002200 */
[----:B------:R-:W0:Y:S01]  /*0080*/  LDCU UR7, c[0x0][0x374] ;  /* 0x00006e80ff0777ac */ /* 0x000e220008000800 */
[----:B------:R-:W5:Y:S01]  /*0090*/  LDCU.64 UR8, c[0x0][0x398] ;  /* 0x00007300ff0877ac */ /* 0x000f620008000a00 */
[----:B-1----:R-:W-:Y:S01]  /*00a0*/  UIMAD UR4, UR4, UR5, URZ ;  /* 0x00000005040472a4 */ /* 0x002fe2000f8e02ff */
[----:B0-----:R-:W-:Y:S01]  /*00b0*/  IMAD R0, R0, UR7, RZ ;  /* 0x0000000700007c24 */ /* 0x001fe2000f8e02ff */
[----:B-----5:R-:W-:Y:S01]  /*00c0*/  UIADD3 UR5, UPT, UPT, UR8, -0x1, URZ ;  /* 0xffffffff08057890 */ /* 0x020fe2000fffe0ff */
[----:B--2---:R-:W-:-:S03]  /*00d0*/  IMAD R7, R7, UR6, RZ ;  /* 0x0000000607077c24 */ /* 0x004fc6000f8e02ff */
[----:B---3--:R-:W-:Y:S02]  /*00e0*/  IMAD R0, R0, UR4, R3 ;  /* 0x0000000400007c24 */ /* 0x008fe4000f8e0203 */
[----:B----4-:R-:W-:Y:S01]  /*00f0*/  IMAD R7, R7, UR4, R2 ;  /* 0x0000000407077c24 */ /* 0x010fe2000f8e0202 */
[----:B------:R-:W-:Y:S02]  /*0100*/  UIADD3 UR4, UPT, UPT, UR9, -0x1, URZ ;  /* 0xffffffff09047890 */ /* 0x000fe4000fffe0ff */
[----:B------:R-:W-:Y:S02]  /*0110*/  ISETP.GE.AND P0, PT, R0, UR5, PT ;  /* 0x0000000500007c0c */ /* 0x000fe4000bf06270 */
[C---:B------:R-:W-:Y:S02]  /*0120*/  VIMNMX R2, PT, PT, R7.reuse, R0, PT ;  /* 0x0000000007027248 */ /* 0x040fe40003fe0100 */
[----:B------:R-:W-:-:S04]  /*0130*/  ISETP.GE.OR P0, PT, R7, UR4, P0 ;  /* 0x0000000407007c0c */ /* 0x000fc80008706670 */
[----:B------:R-:W-:-:S13]  /*0140*/  ISETP.LT.OR P0, PT, R2, 0x1, P0 ;  /* 0x000000010200780c */ /* 0x000fda0000701670 */
[----:B------:R-:W-:Y:S05]  /*0150*/  @P0 EXIT ;  /* 0x000000000000094d */ /* 0x000fea0003800000 */
[----:B------:R-:W0:Y:S01]  /*0160*/  LDC R8, c[0x0][0x3a0] ;  /* 0x0000e800ff087b82 */ /* 0x000e220000000800 */
[----:B------:R-:W1:Y:S01]  /*0170*/  LDCU.64 UR10, c[0x0][0x358] ;  /* 0x00006b00ff0a77ac */ /* 0x000e620008000a00 */
[----:B------:R-:W-:Y:S01]  /*0180*/  HFMA2 R14, -RZ, RZ, 0, 0 ;  /* 0x00000000ff0e7431 */ /* 0x000fe200000001ff */
[----:B0-----:R-:W-:-:S13]  /*0190*/  ISETP.GE.AND P0, PT, R8, 0x1, PT ;  /* 0x000000010800780c */ /* 0x001fda0003f06270 */
[----:B-1----:R-:W-:Y:S05]  /*01a0*/  @!P0 BRA `(.L_x_0) ;  /* 0x0000000800e48947 */ /* 0x002fea0003800000 */
[----:B------:R-:W0:Y:S01]  /*01b0*/  LDCU.64 UR6, c[0x0][0x380] ;  /* 0x00007000ff0677ac */ /* 0x000e220008000a00 */
[----:B------:R-:W-:Y:S02]  /*01c0*/  IADD3 R3, PT, PT, R7, -0x1, RZ ;  /* 0xffffffff07037810 */ /* 0x000fe40007ffe0ff */
[C---:B------:R-:W-:Y:S01]  /*01d0*/  LOP3.LUT R6, R8.reuse, 0x7ffffff0, RZ, 0xc0, !PT ;  /* 0x7ffffff008067812 */ /* 0x040fe200078ec0ff */
[----:B------:R-:W-:Y:S01]  /*01e0*/  UMOV UR4, URZ ;  /* 0x000000ff00047c82 */ /* 0x000fe20008000000 */
[C---:B------:R-:W-:Y:S01]  /*01f0*/  LOP3.LUT R17, R8.reuse, 0xf, RZ, 0xc0, !PT ;  /* 0x0000000f08117812 */ /* 0x040fe200078ec0ff */
[----:B------:R-:W-:Y:S01]  /*0200*/  IMAD R3, R3, UR9, R0 ;  /* 0x0000000903037c24 */ /* 0x000fe2000f8e0200 */
[C---:B------:R-:W-:Y:S01]  /*0210*/  LOP3.LUT R18, R8.reuse, 0x7, RZ, 0xc0, !PT ;  /* 0x0000000708127812 */ /* 0x040fe200078ec0ff */
[----:B------:R-:W-:Y:S01]  /*0220*/  IMAD.MOV R9, RZ, RZ, -R6 ;  /* 0x000000ffff097224 */ /* 0x000fe200078e0a06 */
[----:B------:R-:W-:Y:S02]  /*0230*/  LOP3.LUT R8, R8, 0x3, RZ, 0xc0, !PT ;  /* 0x0000000308087812 */ /* 0x000fe400078ec0ff */
[----:B------:R-:W-:-:S02]  /*0240*/  MOV R14, RZ ;  /* 0x000000ff000e7202 */ /* 0x000fc40000000f00 */
[----:B------:R-:W-:Y:S01]  /*0250*/  IADD3 R10, PT, PT, R3, -0x1, RZ ;  /* 0xffffffff030a7810 */ /* 0x000fe20007ffe0ff */
[----:B0-----:R-:W-:-:S04]  /*0260*/  UIADD3 UR5, UP0, UPT, UR6, 0x20, URZ ;  /* 0x0000002006057890 */ /* 0x001fc8000ff1e0ff */
[----:B------:R-:W-:-:S12]  /*0270*/  UIADD3.X UR8, UPT, UPT, URZ, UR7, URZ, UP0, !UPT ;  /* 0x00000007ff087290 */ /* 0x000fd800087fe4ff */
.L_x_6:
[----:B------:R-:W0:Y:S01]  /*0280*/  LDCU UR6, c[0x0][0x3a0] ;  /* 0x00007400ff0677ac */ /* 0x000e220008000800 */
[----:B------:R-:W-:Y:S02]  /*0290*/  IADD3 R11, PT, PT, R10, UR4, RZ ;  /* 0x000000040a0b7c10 */ /* 0x000fe4000fffe0ff */
[----:B------:R-:W-:Y:S01]  /*02a0*/  MOV R16, RZ ;  /* 0x000000ff00107202 */ /* 0x000fe20000000f00 */
[----:B0-----:R-:W-:Y:S02]  /*02b0*/  UISETP.GE.U32.AND UP1, UPT, UR6, 0x10, UPT ;  /* 0x000000100600788c */ /* 0x001fe4000bf26070 */
[----:B------:R-:W-:Y:S02]  /*02c0*/  UIMAD UR13, UR4, UR6, URZ ;  /* 0x00000006040d72a4 */ /* 0x000fe4000f8e02ff */
[----:B------:R-:W-:-:S04]  /*02d0*/  UIADD3 UR4, UPT, UPT, UR4, 0x1, URZ ;  /* 0x0000000104047890 */ /* 0x000fc8000fffe0ff */
[----:B------:R-:W-:Y:S01]  /*02e0*/  UISETP.NE.AND UP0, UPT, UR4, UR6, UPT ;  /* 0x000000060400728c */ /* 0x000fe2000bf05270 */
[----:B------:R-:W-:Y:S10]  /*02f0*/  BRA.U !UP1, `(.L_x_1) ;  /* 0x0000000509107547 */ /* 0x000ff4000b800000 */
[----:B------:R-:W0:Y:S01]  /*0300*/  LDCU.64 UR6, c[0x0][0x388] ;  /* 0x00007100ff0677ac */ /* 0x000e220008000a00 */
[----:B------:R-:W-:Y:S01]  /*0310*/  IMAD.MOV.U32 R12, RZ, RZ, R11 ;  /* 0x000000ffff0c7224 */ /* 0x000fe200078e000b */
[----:B------:R-:W-:Y:S01]  /*0320*/  MOV R13, R9 ;  /* 0x00000009000d7202 */ /* 0x000fe20000000f00 */
[----:B0-----:R-:W-:-:S04]  /*0330*/  UIMAD.WIDE.U32 UR6, UR13, 0x4, UR6 ;  /* 0x000000040d0678a5 */ /* 0x001fc8000f8e0006 */
[----:B------:R-:W-:-:S04]  /*0340*/  UIADD3 UR12, UP1, UPT, UR6, 0x20, URZ ;  /* 0x00000020060c7890 */ /* 0x000fc8000ff3e0ff */
[----:B------:R-:W-:Y:S02]  /*0350*/  UIADD3.X UR6, UPT, UPT, URZ, UR7, URZ, UP1, !UPT ;  /* 0x00000007ff067290 */ /* 0x000fe40008ffe4ff */
[----:B------:R-:W-:-:S04]  /*0360*/  MOV R15, UR12 ;  /* 0x0000000c000f7c02 */ /* 0x000fc80008000f00 */
[----:B------:R-:W-:-:S07]  /*0370*/  MOV R16, UR6 ;  /* 0x0000000600107c02 */ /* 0x000fce0008000f00 */
.L_x_2:
[----:B------:R-:W-:Y:S01]  /*0380*/  MOV R5, UR8 ;  /* 0x0000000800057c02 */ /* 0x000fe20008000f00 */
[----:B------:R-:W-:Y:S01]  /*0390*/  IMAD.U32 R4, RZ, RZ, UR5 ;  /* 0x00000005ff047e24 */ /* 0x000fe2000f8e00ff */
[----:B------:R-:W-:Y:S02]  /*03a0*/  MOV R2, R15 ;  /* 0x0000000f00027202 */ /* 0x000fe40000000f00 */
[----:B------:R-:W-:Y:S01]  /*03b0*/  MOV R3, R16 ;  /* 0x0000001000037202 */ /* 0x000fe20000000f00 */
[----:B------:R-:W-:-:S04]  /*03c0*/  IMAD.WIDE R4, R12, 0x4, R4 ;  /* 0x000000040c047825 */ /* 0x000fc800078e0204 */
[----:B------:R-:W2:Y:S04]  /*03d0*/  LDG.E R24, desc[UR10][R2.64+-0x20] ;  /* 0xffffe00a02187981 */ /* 0x000ea8000c1e1900 */
[----:B------:R-:W2:Y:S04]  /*03e0*/  LDG.E R15, desc[UR10][R4.64+-0x20] ;  /* 0xffffe00a040f7981 */ /* 0x000ea8000c1e1900 */
[----:B------:R-:W3:Y:S04]  /*03f0*/  LDG.E R25, desc[UR10][R2.64+-0x1c] ;  /* 0xffffe40a02197981 */ /* 0x000ee8000c1e1900 */
[----:B------:R-:W3:Y:S04]  /*0400*/  LDG.E R26, desc[UR10][R4.64+-0x1c] ;  /* 0xffffe40a041a7981 */ /* 0x000ee8000c1e1900 */
[----:B------:R-:W4:Y:S04]  /*0410*/  LDG.E R22, desc[UR10][R2.64+-0x18] ;  /* 0xffffe80a02167981 */ /* 0x000f28000c1e1900 */
[----:B------:R-:W4:Y:S04]  /*0420*/  LDG.E R23, desc[UR10][R4.64+-0x18] ;  /* 0xffffe80a04177981 */ /* 0x000f28000c1e1900 */
[----:B------:R-:W5:Y:S04]  /*0430*/  LDG.E R20, desc[UR10][R2.64+-0x14] ;  /* 0xffffec0a02147981 */ /* 0x000f68000c1e1900 */
[----:B------:R-:W5:Y:S04]  /*0440*/  LDG.E R21, desc[UR10][R4.64+-0x14] ;  /* 0xffffec0a04157981 */ /* 0x000f68000c1e1900 */
[----:B------:R-:W5:Y:S04]  /*0450*/  LDG.E R16, desc[UR10][R2.64+-0x10] ;  /* 0xfffff00a02107981 */ /* 0x000f68000c1e1900 */
[----:B------:R-:W5:Y:S04]  /*0460*/  LDG.E R19, desc[UR10][R4.64+-0x10] ;  /* 0xfffff00a04137981 */ /* 0x000f68000c1e1900 */
[----:B------:R-:W5:Y:S01]  /*0470*/  LDG.E R27, desc[UR10][R2.64+0x1c] ;  /* 0x00001c0a021b7981 */ /* 0x000f62000c1e1900 */
[----:B--2---:R-:W-:-:S03]  /*0480*/  IMAD R15, R15, R24, R14 ;  /* 0x000000180f0f7224 */ /* 0x004fc600078e020e */
[----:B------:R-:W2:Y:S04]  /*0490*/  LDG.E R14, desc[UR10][R2.64+-0xc] ;  /* 0xfffff40a020e7981 */ /* 0x000ea8000c1e1900 */
[----:B------:R-:W2:Y:S01]  /*04a0*/  LDG.E R24, desc[UR10][R2.64] ;  /* 0x0000000a02187981 */ /* 0x000ea2000c1e1900 */
[----:B---3--:R-:W-:-:S03]  /*04b0*/  IMAD R25, R26, R25, R15 ;  /* 0x000000191a197224 */ /* 0x008fc600078e020f */
[----:B------:R-:W2:Y:S01]  /*04c0*/  LDG.E R15, desc[UR10][R4.64+-0xc] ;  /* 0xfffff40a040f7981 */ /* 0x000ea2000c1e1900 */
[----:B----4-:R-:W-:-:S03]  /*04d0*/  IMAD R25, R23, R22, R25 ;  /* 0x0000001617197224 */ /* 0x010fc600078e0219 */
[----:B------:R-:W3:Y:S04]  /*04e0*/  LDG.E R22, desc[UR10][R2.64+-0x8] ;  /* 0xfffff80a02167981 */ /* 0x000ee8000c1e1900 */
[----:B------:R-:W3:Y:S01]  /*04f0*/  LDG.E R23, desc[UR10][R4.64+-0x8] ;  /* 0xfffff80a04177981 */ /* 0x000ee2000c1e1900 */
[----:B-----5:R-:W-:-:S03]  /*0500*/  IMAD R25, R21, R20, R25 ;  /* 0x0000001415197224 */ /* 0x020fc600078e0219 */
[----:B------:R-:W4:Y:S04]  /*0510*/  LDG.E R20, desc[UR10][R2.64+-0x4] ;  /* 0xfffffc0a02147981 */ /* 0x000f28000c1e1900 */
[----:B------:R-:W4:Y:S01]  /*0520*/  LDG.E R21, desc[UR10][R4.64+-0x4] ;  /* 0xfffffc0a04157981 */ /* 0x000f22000c1e1900 */
[----:B------:R-:W-:-:S03]  /*0530*/  IMAD R26, R19, R16, R25 ;  /* 0x00000010131a7224 */ /* 0x000fc600078e0219 */
[----:B------:R-:W5:Y:S04]  /*0540*/  LDG.E R25, desc[UR10][R4.64] ;  /* 0x0000000a04197981 */ /* 0x000f68000c1e1900 */
[----:B------:R-:W5:Y:S04]  /*0550*/  LDG.E R19, desc[UR10][R2.64+0x4] ;  /* 0x0000040a02137981 */ /* 0x000f68000c1e1900 */
[----:B------:R-:W5:Y:S01]  /*0560*/  LDG.E R16, desc[UR10][R4.64+0x4] ;  /* 0x0000040a04107981 */ /* 0x000f62000c1e1900 */
[----:B--2---:R-:W-:-:S03]  /*0570*/  IMAD R14, R15, R14, R26 ;  /* 0x0000000e0f0e7224 */ /* 0x004fc600078e021a */
[----:B------:R-:W2:Y:S04]  /*0580*/  LDG.E R15, desc[UR10][R2.64+0x8] ;  /* 0x0000080a020f7981 */ /* 0x000ea8000c1e1900 */
[----:B------:R-:W2:Y:S01]  /*0590*/  LDG.E R26, desc[UR10][R4.64+0x1c] ;  /* 0x00001c0a041a7981 */ /* 0x000ea2000c1e1900 */
[----:B---3--:R-:W-:-:S03]  /*05a0*/  IMAD R22, R23, R22, R14 ;  /* 0x0000001617167224 */ /* 0x008fc600078e020e */
[----:B------:R-:W2:Y:S04]  /*05b0*/  LDG.E R14, desc[UR10][R4.64+0x8] ;  /* 0x0000080a040e7981 */ /* 0x000ea8000c1e1900 */
[----:B------:R-:W3:Y:S01]  /*05c0*/  LDG.E R23, desc[UR10][R4.64+0x10] ;  /* 0x0000100a04177981 */ /* 0x000ee2000c1e1900 */
[----:B----4-:R-:W-:-:S03]  /*05d0*/  IMAD R22, R21, R20, R22 ;  /* 0x0000001415167224 */ /* 0x010fc600078e0216 */
[----:B------:R-:W4:Y:S01]  /*05e0*/  LDG.E R21, desc[UR10][R2.64+0xc] ;  /* 0x00000c0a02157981 */ /* 0x000f22000c1e1900 */
[----:B-----5:R-:W-:-:S03]  /*05f0*/  IMAD R24, R25, R24, R22 ;  /* 0x0000001819187224 */ /* 0x020fc600078e0216 */
[----:B------:R-:W4:Y:S04]  /*0600*/  LDG.E R20, desc[UR10][R4.64+0xc] ;  /* 0x00000c0a04147981 */ /* 0x000f28000c1e1900 */
[----:B------:R-:W3:Y:S01]  /*0610*/  LDG.E R22, desc[UR10][R2.64+0x10] ;  /* 0x0000100a02167981 */ /* 0x000ee2000c1e1900 */
[----:B------:R-:W-:-:S03]  /*0620*/  IMAD R28, R16, R19, R24 ;  /* 0x00000013101c7224 */ /* 0x000fc600078e0218 */
[----:B------:R-:W5:Y:S04]  /*0630*/  LDG.E R25, desc[UR10][R2.64+0x14] ;  /* 0x0000140a02197981 */ /* 0x000f68000c1e1900 */
[----:B------:R-:W5:Y:S04]  /*0640*/  LDG.E R24, desc[UR10][R4.64+0x14] ;  /* 0x0000140a04187981 */ /* 0x000f68000c1e1900 */
[----:B------:R-:W5:Y:S04]  /*0650*/  LDG.E R16, desc[UR10][R2.64+0x18] ;  /* 0x0000180a02107981 */ /* 0x000f68000c1e1900 */
[----:B------:R-:W5:Y:S01]  /*0660*/  LDG.E R19, desc[UR10][R4.64+0x18] ;  /* 0x0000180a04137981 */ /* 0x000f62000c1e1900 */
[----:B------:R-:W-:-:S05]  /*0670*/  VIADD R13, R13, 0x10 ;  /* 0x000000100d0d7836 */ /* 0x000fca0000000000 */
[----:B------:R-:W-:Y:S02]  /*0680*/  ISETP.NE.AND P0, PT, R13, RZ, PT ;  /* 0x000000ff0d00720c */ /* 0x000fe40003f05270 */
[----:B------:R-:W-:Y:S01]  /*0690*/  IADD3 R12, PT, PT, R12, 0x10, RZ ;  /* 0x000000100c0c7810 */ /* 0x000fe20007ffe0ff */
[----:B--2---:R-:W-:-:S04]  /*06a0*/  IMAD R14, R14, R15, R28 ;  /* 0x0000000f0e0e7224 */ /* 0x004fc800078e021c */
[----:B----4-:R-:W-:-:S04]  /*06b0*/  IMAD R14, R20, R21, R14 ;  /* 0x00000015140e7224 */ /* 0x010fc800078e020e */
[----:B---3--:R-:W-:Y:S01]  /*06c0*/  IMAD R14, R23, R22, R14 ;  /* 0x00000016170e7224 */ /* 0x008fe200078e020e */
[----:B------:R-:W-:-:S03]  /*06d0*/  IADD3 R15, P1, PT, R2, 0x40, RZ ;  /* 0x00000040020f7810 */ /* 0x000fc60007f3e0ff */
[----:B-----5:R-:W-:-:S04]  /*06e0*/  IMAD R14, R24, R25, R14 ;  /* 0x00000019180e7224 */ /* 0x020fc800078e020e */
[----:B------:R-:W-:Y:S01]  /*06f0*/  IMAD R14, R19, R16, R14 ;  /* 0x00000010130e7224 */ /* 0x000fe200078e020e */
[----:B------:R-:W-:-:S03]  /*0700*/  IADD3.X R16, PT, PT, RZ, R3, RZ, P1, !PT ;  /* 0x00000003ff107210 */ /* 0x000fc60000ffe4ff */
[----:B------:R-:W-:Y:S01]  /*0710*/  IMAD R14, R26, R27, R14 ;  /* 0x0000001b1a0e7224 */ /* 0x000fe200078e020e */
[----:B------:R-:W-:Y:S06]  /*0720*/  @P0 BRA `(.L_x_2) ;  /* 0xfffffffc00140947 */ /* 0x000fec000383ffff */
[----:B------:R-:W-:-:S07]  /*0730*/  MOV R16, R6 ;  /* 0x0000000600107202 */ /* 0x000fce0000000f00 */
.L_x_1:
[----:B------:R-:W-:-:S13]  /*0740*/  ISETP.NE.AND P0, PT, R17, RZ, PT ;  /* 0x000000ff1100720c */ /* 0x000fda0003f05270 */
[----:B------:R-:W-:Y:S05]  /*0750*/  @!P0 BRA `(.L_x_3) ;  /* 0x0000000400748947 */ /* 0x000fea0003800000 */
[----:B------:R-:W-:Y:S01]  /*0760*/  VIADD R2, R17, 0xffffffff ;  /* 0xffffffff11027836 */ /* 0x000fe20000000000 */
[----:B------:R-:W-:-:S04]  /*0770*/  ISETP.NE.AND P0, PT, R18, RZ, PT ;  /* 0x000000ff1200720c */ /* 0x000fc80003f05270 */
[----:B------:R-:W-:-:S13]  /*0780*/  ISETP.GE.U32.AND P1, PT, R2, 0x7, PT ;  /* 0x000000070200780c */ /* 0x000fda0003f26070 */
[----:B------:R-:W-:Y:S05]  /*0790*/  @!P1 BRA `(.L_x_4) ;  /* 0x0000000000909947 */ /* 0x000fea0003800000 */
[----:B------:R-:W0:Y:S01]  /*07a0*/  LDC.64 R12, c[0x0][0x388] ;  /* 0x0000e200ff0c7b82 */ /* 0x000e220000000a00 */
[----:B------:R-:W-:Y:S02]  /*07b0*/  IADD3 R15, PT, PT, R16, UR13, RZ ;  /* 0x0000000d100f7c10 */ /* 0x000fe4000fffe0ff */
[----:B------:R-:W-:-:S05]  /*07c0*/  IADD3 R5, PT, PT, R11, R16, RZ ;  /* 0x000000100b057210 */ /* 0x000fca0007ffe0ff */
[----:B------:R-:W1:Y:S01]  /*07d0*/  LDC.64 R2, c[0x0][0x380] ;  /* 0x0000e000ff027b82 */ /* 0x000e620000000a00 */
[----:B0-----:R-:W-:-:S05]  /*07e0*/  IMAD.WIDE.U32 R12, R15, 0x4, R12 ;  /* 0x000000040f0c7825 */ /* 0x001fca00078e000c */
[----:B------:R-:W2:Y:S01]  /*07f0*/  LDG.E R23, desc[UR10][R12.64] ;  /* 0x0000000a0c177981 */ /* 0x000ea2000c1e1900 */
[----:B-1----:R-:W-:Y:S02]  /*0800*/  IMAD.WIDE R2, R5, 0x4, R2 ;  /* 0x0000000405027825 */ /* 0x002fe400078e0202 */
[----:B------:R-:W0:Y:S03]  /*0810*/  LDC.64 R4, c[0x0][0x388] ;  /* 0x0000e200ff047b82 */ /* 0x000e260000000a00 */
[----:B------:R-:W2:Y:S01]  /*0820*/  LDG.E R21, desc[UR10][R2.64] ;  /* 0x0000000a02157981 */ /* 0x000ea2000c1e1900 */
[----:B------:R-:W-:-:S03]  /*0830*/  IADD3 R15, P1, PT, R16, UR13, RZ ;  /* 0x0000000d100f7c10 */ /* 0x000fc6000ff3e0ff */
[----:B------:R-:W3:Y:S01]  /*0840*/  LDG.E R19, desc[UR10][R2.64+0x8] ;  /* 0x0000080a02137981 */ /* 0x000ee2000c1e1900 */
[----:B------:R-:W-:-:S03]  /*0850*/  IADD3.X R20, PT, PT, RZ, RZ, RZ, P1, !PT ;  /* 0x000000ffff147210 */ /* 0x000fc60000ffe4ff */
[----:B------:R-:W4:Y:S04]  /*0860*/  LDG.E R12, desc[UR10][R2.64+0xc] ;  /* 0x00000c0a020c7981 */ /* 0x000f28000c1e1900 */
[----:B------:R-:W5:Y:S01]  /*0870*/  LDG.E R25, desc[UR10][R2.64+0x1c] ;  /* 0x00001c0a02197981 */ /* 0x000f62000c1e1900 */
[----:B0-----:R-:W-:-:S04]  /*0880*/  LEA R4, P1, R15, R4, 0x2 ;  /* 0x000000040f047211 */ /* 0x001fc800078210ff */
[----:B------:R-:W-:Y:S02]  /*0890*/  LEA.HI.X R5, R15, R5, R20, 0x2, P1 ;  /* 0x000000050f057211 */ /* 0x000fe400008f1414 */
[----:B------:R-:W3:Y:S04]  /*08a0*/  LDG.E R15, desc[UR10][R2.64+0x4] ;  /* 0x0000040a020f7981 */ /* 0x000ee8000c1e1900 */
[----:B------:R-:W3:Y:S04]  /*08b0*/  LDG.E R20, desc[UR10][R4.64+0x4] ;  /* 0x0000040a04147981 */ /* 0x000ee8000c1e1900 */
        /* <DEDUP_REMOVED lines=8> */
[----:B------:R-:W2:Y:S04]  /*0940*/  LDG.E R21, desc[UR10][R2.64+0x14] ;  /* 0x0000140a02157981 */ /* 0x000ea8000c1e1900 */
[----:B------:R-:W2:Y:S01]  /*0950*/  LDG.E R14, desc[UR10][R2.64+0x18] ;  /* 0x0000180a020e7981 */ /* 0x000ea2000c1e1900 */
[----:B---3--:R-:W-:-:S04]  /*0960*/  IMAD R15, R15, R20, R29 ;  /* 0x000000140f0f7224 */ /* 0x008fc800078e021d */
[----:B----4-:R-:W-:-:S04]  /*0970*/  IMAD R15, R19, R22, R15 ;  /* 0x00000016130f7224 */ /* 0x010fc800078e020f */
[----:B-----5:R-:W-:Y:S02]  /*0980*/  IMAD R12, R12, R13, R15 ;  /* 0x0000000d0c0c7224 */ /* 0x020fe400078e020f */
[----:B------:R-:W-:Y:S02]  /*0990*/  VIADD R16, R16, 0x8 ;  /* 0x0000000810107836 */ /* 0x000fe40000000000 */
[----:B--2---:R-:W-:-:S04]  /*09a0*/  IMAD R12, R23, R24, R12 ;  /* 0x00000018170c7224 */ /* 0x004fc800078e020c */
[----:B------:R-:W-:-:S04]  /*09b0*/  IMAD R12, R21, R26, R12 ;  /* 0x0000001a150c7224 */ /* 0x000fc800078e020c */
[----:B------:R-:W-:-:S04]  /*09c0*/  IMAD R14, R14, R27, R12 ;  /* 0x0000001b0e0e7224 */ /* 0x000fc800078e020c */
[----:B------:R-:W-:-:S07]  /*09d0*/  IMAD R14, R25, R28, R14 ;  /* 0x0000001c190e7224 */ /* 0x000fce00078e020e */
.L_x_4:
[----:B------:R-:W-:Y:S05]  /*09e0*/  @!P0 BRA `(.L_x_3) ;  /* 0x0000000000d08947 */ /* 0x000fea0003800000 */
[----:B------:R-:W-:Y:S02]  /*09f0*/  IADD3 R2, PT, PT, R18, -0x1, RZ ;  /* 0xffffffff12027810 */ /* 0x000fe40007ffe0ff */
[----:B------:R-:W-:Y:S02]  /*0a00*/  ISETP.NE.AND P0, PT, R8, RZ, PT ;  /* 0x000000ff0800720c */ /* 0x000fe40003f05270 */
[----:B------:R-:W-:-:S13]  /*0a10*/  ISETP.GE.U32.AND P1, PT, R2, 0x3, PT ;  /* 0x000000030200780c */ /* 0x000fda0003f26070 */
[----:B------:R-:W-:Y:S05]  /*0a20*/  @!P1 BRA `(.L_x_5) ;  /* 0x0000000000609947 */ /* 0x000fea0003800000 */
[----:B------:R-:W0:Y:S01]  /*0a30*/  LDC.64 R4, c[0x0][0x388] ;  /* 0x0000e200ff047b82 */ /* 0x000e220000000a00 */
[C---:B------:R-:W-:Y:S02]  /*0a40*/  IADD3 R19, PT, PT, R16.reuse, UR13, RZ ;  /* 0x0000000d10137c10 */ /* 0x040fe4000fffe0ff */
[----:B------:R-:W-:Y:S02]  /*0a50*/  IADD3 R20, P1, PT, R16, UR13, RZ ;  /* 0x0000000d10147c10 */ /* 0x000fe4000ff3e0ff */
[----:B------:R-:W-:-:S03]  /*0a60*/  IADD3 R15, PT, PT, R11, R16, RZ ;  /* 0x000000100b0f7210 */ /* 0x000fc60007ffe0ff */
[----:B------:R-:W1:Y:S08]  /*0a70*/  LDC.64 R2, c[0x0][0x388] ;  /* 0x0000e200ff027b82 */ /* 0x000e700000000a00 */
[----:B------:R-:W2:Y:S01]  /*0a80*/  LDC.64 R12, c[0x0][0x380] ;  /* 0x0000e000ff0c7b82 */ /* 0x000ea20000000a00 */
[----:B0-----:R-:W-:-:S04]  /*0a90*/  IMAD.WIDE.U32 R4, R19, 0x4, R4 ;  /* 0x0000000413047825 */ /* 0x001fc800078e0004 */
[----:B------:R-:W-:Y:S02]  /*0aa0*/  IMAD.X R19, RZ, RZ, RZ, P1 ;  /* 0x000000ffff137224 */ /* 0x000fe400008e06ff */
[----:B------:R-:W3:Y:S01]  /*0ab0*/  LDG.E R4, desc[UR10][R4.64] ;  /* 0x0000000a04047981 */ /* 0x000ee2000c1e1900 */
[----:B-1----:R-:W-:-:S04]  /*0ac0*/  LEA R2, P1, R20, R2, 0x2 ;  /* 0x0000000214027211 */ /* 0x002fc800078210ff */
[----:B------:R-:W-:Y:S01]  /*0ad0*/  LEA.HI.X R3, R20, R3, R19, 0x2, P1 ;  /* 0x0000000314037211 */ /* 0x000fe200008f1413 */
[----:B--2---:R-:W-:-:S04]  /*0ae0*/  IMAD.WIDE R12, R15, 0x4, R12 ;  /* 0x000000040f0c7825 */ /* 0x004fc800078e020c */
[----:B------:R-:W2:Y:S04]  /*0af0*/  LDG.E R19, desc[UR10][R2.64+0x4] ;  /* 0x0000040a02137981 */ /* 0x000ea8000c1e1900 */
[----:B------:R-:W3:Y:S04]  /*0b00*/  LDG.E R15, desc[UR10][R12.64] ;  /* 0x0000000a0c0f7981 */ /* 0x000ee8000c1e1900 */
[----:B------:R-:W2:Y:S04]  /*0b10*/  LDG.E R20, desc[UR10][R12.64+0x4] ;  /* 0x0000040a0c147981 */ /* 0x000ea8000c1e1900 */
[----:B------:R-:W4:Y:S04]  /*0b20*/  LDG.E R22, desc[UR10][R12.64+0x8] ;  /* 0x0000080a0c167981 */ /* 0x000f28000c1e1900 */
[----:B------:R-:W4:Y:S04]  /*0b30*/  LDG.E R21, desc[UR10][R2.64+0x8] ;  /* 0x0000080a02157981 */ /* 0x000f28000c1e1900 */
[----:B------:R-:W5:Y:S04]  /*0b40*/  LDG.E R24, desc[UR10][R12.64+0xc] ;  /* 0x00000c0a0c187981 */ /* 0x000f68000c1e1900 */
[----:B------:R-:W5:Y:S01]  /*0b50*/  LDG.E R23, desc[UR10][R2.64+0xc] ;  /* 0x00000c0a02177981 */ /* 0x000f62000c1e1900 */
[----:B------:R-:W-:Y:S01]  /*0b60*/  IADD3 R16, PT, PT, R16, 0x4, RZ ;  /* 0x0000000410107810 */ /* 0x000fe20007ffe0ff */
[----:B---3--:R-:W-:-:S04]  /*0b70*/  IMAD R15, R15, R4, R14 ;  /* 0x000000040f0f7224 */ /* 0x008fc800078e020e */
[----:B--2---:R-:W-:-:S04]  /*0b80*/  IMAD R15, R20, R19, R15 ;  /* 0x00000013140f7224 */ /* 0x004fc800078e020f */
[----:B----4-:R-:W-:-:S04]  /*0b90*/  IMAD R15, R22, R21, R15 ;  /* 0x00000015160f7224 */ /* 0x010fc800078e020f */
[----:B-----5:R-:W-:-:S07]  /*0ba0*/  IMAD R14, R24, R23, R15 ;  /* 0x00000017180e7224 */ /* 0x020fce00078e020f */
.L_x_5:
[----:B------:R-:W-:Y:S05]  /*0bb0*/  @!P0 BRA `(.L_x_3) ;  /* 0x00000000005c8947 */ /* 0x000fea0003800000 */
[----:B------:R-:W0:Y:S01]  /*0bc0*/  LDC.64 R4, c[0x0][0x388] ;  /* 0x0000e200ff047b82 */ /* 0x000e220000000a00 */
[----:B------:R-:W-:Y:S02]  /*0bd0*/  IADD3 R13, PT, PT, R16, UR13, RZ ;  /* 0x0000000d100d7c10 */ /* 0x000fe4000fffe0ff */
[----:B------:R-:W-:-:S05]  /*0be0*/  IADD3 R11, PT, PT, R11, R16, RZ ;  /* 0x000000100b0b7210 */ /* 0x000fca0007ffe0ff */
[----:B------:R-:W1:Y:S01]  /*0bf0*/  LDC.64 R2, c[0x0][0x380] ;  /* 0x0000e000ff027b82 */ /* 0x000e620000000a00 */
[----:B0-----:R-:W-:-:S06]  /*0c00*/  IMAD.WIDE.U32 R4, R13, 0x4, R4 ;  /* 0x000000040d047825 */ /* 0x001fcc00078e0004 */
[----:B------:R-:W2:Y:S01]  /*0c10*/  LDG.E R4, desc[UR10][R4.64] ;  /* 0x0000000a04047981 */ /* 0x000ea2000c1e1900 */
[----:B-1----:R-:W-:-:S05]  /*0c20*/  IMAD.WIDE R2, R11, 0x4, R2 ;  /* 0x000000040b027825 */ /* 0x002fca00078e0202 */
[----:B------:R-:W2:Y:S01]  /*0c30*/  LDG.E R11, desc[UR10][R2.64] ;  /* 0x0000000a020b7981 */ /* 0x000ea2000c1e1900 */
[----:B------:R-:W-:Y:S01]  /*0c40*/  ISETP.NE.AND P0, PT, R8, 0x1, PT ;  /* 0x000000010800780c */ /* 0x000fe20003f05270 */
[----:B--2---:R-:W-:-:S12]  /*0c50*/  IMAD R14, R11, R4, R14 ;  /* 0x000000040b0e7224 */ /* 0x004fd800078e020e */
[----:B------:R-:W-:Y:S05]  /*0c60*/  @!P0 BRA `(.L_x_3) ;  /* 0x0000000000308947 */ /* 0x000fea0003800000 */
[----:B------:R-:W0:Y:S01]  /*0c70*/  LDC.64 R4, c[0x0][0x388] ;  /* 0x0000e200ff047b82 */ /* 0x000e220000000a00 */
[----:B------:R-:W-:Y:S02]  /*0c80*/  IADD3 R11, P1, PT, R16, UR13, RZ ;  /* 0x0000000d100b7c10 */ /* 0x000fe4000ff3e0ff */
[----:B------:R-:W-:Y:S02]  /*0c90*/  ISETP.NE.AND P0, PT, R8, 0x2, PT ;  /* 0x000000020800780c */ /* 0x000fe40003f05270 */
[----:B------:R-:W-:-:S11]  /*0ca0*/  IADD3.X R12, PT, PT, RZ, RZ, RZ, P1, !PT ;  /* 0x000000ffff0c7210 */ /* 0x000fd60000ffe4ff */
[----:B------:R-:W2:Y:S01]  /*0cb0*/  @P0 LDG.E R13, desc[UR10][R2.64+0x8] ;  /* 0x0000080a020d0981 */ /* 0x000ea2000c1e1900 */
[----:B0-----:R-:W-:-:S04]  /*0cc0*/  LEA R4, P1, R11, R4, 0x2 ;  /* 0x000000040b047211 */ /* 0x001fc800078210ff */
[----:B------:R-:W-:Y:S02]  /*0cd0*/  LEA.HI.X R5, R11, R5, R12, 0x2, P1 ;  /* 0x000000050b057211 */ /* 0x000fe400008f140c */
[----:B------:R-:W3:Y:S04]  /*0ce0*/  LDG.E R11, desc[UR10][R2.64+0x4] ;  /* 0x0000040a020b7981 */ /* 0x000ee8000c1e1900 */
[----:B------:R-:W3:Y:S04]  /*0cf0*/  LDG.E R12, desc[UR10][R4.64+0x4] ;  /* 0x0000040a040c7981 */ /* 0x000ee8000c1e1900 */
[----:B------:R-:W2:Y:S01]  /*0d00*/  @P0 LDG.E R15, desc[UR10][R4.64+0x8] ;  /* 0x0000080a040f0981 */ /* 0x000ea2000c1e1900 */
[----:B---3--:R-:W-:-:S04]  /*0d10*/  IMAD R14, R11, R12, R14 ;  /* 0x0000000c0b0e7224 */ /* 0x008fc800078e020e */
[----:B--2---:R-:W-:-:S07]  /*0d20*/  @P0 IMAD R14, R13, R15, R14 ;  /* 0x0000000f0d0e0224 */ /* 0x004fce00078e020e */
.L_x_3:
[----:B------:R-:W-:Y:S05]  /*0d30*/  BRA.U UP0, `(.L_x_6) ;  /* 0xfffffff500507547 */ /* 0x000fea000b83ffff */
.L_x_0:
[----:B------:R-:W0:Y:S01]  /*0d40*/  LDC.64 R2, c[0x0][0x390] ;  /* 0x0000e400ff027b82 */ /* 0x000e220000000a00 */
[----:B------:R-:W1:Y:S02]  /*0d50*/  LDCU UR4, c[0x0][0x39c] ;  /* 0x00007380ff0477ac */ /* 0x000e640008000800 */
[----:B-1----:R-:W-:-:S04]  /*0d60*/  IMAD R7, R7, UR4, R0 ;  /* 0x0000000407077c24 */ /* 0x002fc8000f8e0200 */
[----:B0-----:R-:W-:-:S05]  /*0d70*/  IMAD.WIDE R2, R7, 0x4, R2 ;  /* 0x0000000407027825 */ /* 0x001fca00078e0202 */
[----:B------:R-:W-:Y:S01]  /*0d80*/  STG.E desc[UR10][R2.64], R14 ;  /* 0x0000000e02007986 */ /* 0x000fe2000c10190a */
[----:B------:R-:W-:Y:S05]  /*0d90*/  EXIT ;  /* 0x000000000000794d */ /* 0x000fea0003800000 */
.L_x_7:
[----:B------:R-:W-:-:S00]  /*0da0*/  BRA `(.L_x_7) ;  /* 0xfffffffc00fc7947 */ /* 0x000fc0000383ffff */
[----:B------:R-:W-:-:S00]  /*0db0*/  NOP ;  /* 0x0000000000007918 */ /* 0x000fc00000000000 */
        /* <DEDUP_REMOVED lines=12> */
.L_x_8:


//--------------------- .nv.shared.reserved.0     --------------------------
	.section	.nv.shared.reserved.0,"aw",@nobits
	.weak		__nv_reservedSMEM_offset_0_alias
	.size		__nv_reservedSMEM_offset_0_alias, 0, 64
	.other		__nv_reservedSMEM_offset_0_alias,@"STO_CUDA_RESERVED_SHARED STV_DEFAULT"
__nv_reservedSMEM_offset_0_alias:
	.zero		0
	.zero		64


//--------------------- .nv.constant0._Z11convolutionPiS_S_iii --------------------------
	.section	.nv.constant0._Z11convolutionPiS_S_iii,"a",@progbits
	.sectionflags	@""
	.align	4
.nv.constant0._Z11convolutionPiS_S_iii:
	.zero		932


//--------------------- SYMBOLS --------------------------

	.type		.nv.reservedSmem.offset0,@object
	.size		.nv.reservedSmem.offset0,0x4
